//
// Generated by NVIDIA NVVM Compiler
//
// Compiler Build ID: CL-36424714
// Cuda compilation tools, release 13.0, V13.0.88
// Based on NVVM 20.0.0
//

.version 9.0
.target sm_100
.address_size 64

	// .globl	_Z14elwise_matmultiPfS_S_
.extern .func  (.param .b32 func_retval0) vprintf
(
	.param .b64 vprintf_param_0,
	.param .b64 vprintf_param_1
)
;
.global .align 1 .b8 $str[45] = {84, 101, 115, 116, 105, 110, 103, 32, 102, 114, 111, 109, 32, 67, 85, 68, 65, 32, 101, 108, 119, 105, 115, 101, 95, 109, 97, 116, 109, 117, 108, 116, 32, 91, 37, 100, 44, 37, 100, 44, 37, 100, 93, 10};
.global .align 1 .b8 $str$1[46] = {45, 45, 84, 101, 115, 116, 105, 110, 103, 32, 102, 114, 111, 109, 32, 67, 85, 68, 65, 32, 32, 101, 108, 119, 105, 115, 101, 95, 109, 97, 116, 109, 117, 108, 116, 32, 32, 37, 102, 32, 42, 32, 37, 102, 10};
.global .align 1 .b8 $str$2[42] = {84, 101, 115, 116, 105, 110, 103, 32, 102, 114, 111, 109, 32, 101, 108, 109, 97, 116, 100, 105, 118, 95, 103, 101, 110, 101, 114, 105, 99, 32, 91, 37, 100, 44, 37, 100, 44, 37, 100, 93, 10};
.global .align 1 .b8 $str$3[42] = {45, 45, 84, 101, 115, 116, 105, 110, 103, 32, 102, 114, 111, 109, 32, 101, 108, 109, 97, 116, 100, 105, 118, 95, 103, 101, 110, 101, 114, 105, 99, 32, 37, 102, 32, 47, 32, 37, 102, 32, 10};

.visible .entry _Z14elwise_matmultiPfS_S_(
	.param .u32 _Z14elwise_matmultiPfS_S__param_0,
	.param .u64 .ptr .align 1 _Z14elwise_matmultiPfS_S__param_1,
	.param .u64 .ptr .align 1 _Z14elwise_matmultiPfS_S__param_2,
	.param .u64 .ptr .align 1 _Z14elwise_matmultiPfS_S__param_3
)
{
	.local .align 16 .b8 	__local_depot0[16];
	.reg .b64 	%SP;
	.reg .b64 	%SPL;
	.reg .b32 	%r<8>;
	.reg .b32 	%f<3>;
	.reg .b64 	%rd<14>;
	.reg .b64 	%fd<3>;

	mov.u64 	%SPL, __local_depot0;
	cvta.local.u64 	%SP, %SPL;
	ld.param.u64 	%rd1, [_Z14elwise_matmultiPfS_S__param_1];
	ld.param.u64 	%rd2, [_Z14elwise_matmultiPfS_S__param_2];
	cvta.to.global.u64 	%rd3, %rd2;
	cvta.to.global.u64 	%rd4, %rd1;
	add.u64 	%rd5, %SP, 0;
	add.u64 	%rd6, %SPL, 0;
	mov.u32 	%r1, %tid.x;
	mov.u32 	%r2, %tid.y;
	mov.u32 	%r3, %tid.z;
	st.local.v2.u32 	[%rd6], {%r1, %r2};
	st.local.u32 	[%rd6+8], %r3;
	mov.u64 	%rd7, $str;
	cvta.global.u64 	%rd8, %rd7;
	{ // callseq 0, 0
	.param .b64 param0;
	st.param.b64 	[param0], %rd8;
	.param .b64 param1;
	st.param.b64 	[param1], %rd5;
	.param .b32 retval0;
	call.uni (retval0), 
	vprintf, 
	(
	param0, 
	param1
	);
	ld.param.b32 	%r4, [retval0];
	} // callseq 0
	mul.wide.u32 	%rd9, %r1, 4;
	add.s64 	%rd10, %rd4, %rd9;
	ld.global.f32 	%f1, [%rd10];
	cvt.f64.f32 	%fd1, %f1;
	add.s64 	%rd11, %rd3, %rd9;
	ld.global.f32 	%f2, [%rd11];
	cvt.f64.f32 	%fd2, %f2;
	st.local.v2.f64 	[%rd6], {%fd1, %fd2};
	mov.u64 	%rd12, $str$1;
	cvta.global.u64 	%rd13, %rd12;
	{ // callseq 1, 0
	.param .b64 param0;
	st.param.b64 	[param0], %rd13;
	.param .b64 param1;
	st.param.b64 	[param1], %rd5;
	.param .b32 retval0;
	call.uni (retval0), 
	vprintf, 
	(
	param0, 
	param1
	);
	ld.param.b32 	%r6, [retval0];
	} // callseq 1
	ret;

}
	// .globl	_Z16elmatdiv_genericPfS_S_
.visible .entry _Z16elmatdiv_genericPfS_S_(
	.param .u64 .ptr .align 1 _Z16elmatdiv_genericPfS_S__param_0,
	.param .u64 .ptr .align 1 _Z16elmatdiv_genericPfS_S__param_1,
	.param .u64 .ptr .align 1 _Z16elmatdiv_genericPfS_S__param_2
)
{
	.local .align 16 .b8 	__local_depot1[16];
	.reg .b64 	%SP;
	.reg .b64 	%SPL;
	.reg .b32 	%r<8>;
	.reg .b32 	%f<6>;
	.reg .b64 	%rd<17>;
	.reg .b64 	%fd<3>;

	mov.u64 	%SPL, __local_depot1;
	cvta.local.u64 	%SP, %SPL;
	ld.param.u64 	%rd1, [_Z16elmatdiv_genericPfS_S__param_0];
	ld.param.u64 	%rd2, [_Z16elmatdiv_genericPfS_S__param_1];
	ld.param.u64 	%rd3, [_Z16elmatdiv_genericPfS_S__param_2];
	cvta.to.global.u64 	%rd4, %rd3;
	cvta.to.global.u64 	%rd5, %rd2;
	cvta.to.global.u64 	%rd6, %rd1;
	add.u64 	%rd7, %SP, 0;
	add.u64 	%rd8, %SPL, 0;
	mov.u32 	%r1, %tid.x;
	mov.u32 	%r2, %tid.y;
	mov.u32 	%r3, %tid.z;
	st.local.v2.u32 	[%rd8], {%r1, %r2};
	st.local.u32 	[%rd8+8], %r3;
	mov.u64 	%rd9, $str$2;
	cvta.global.u64 	%rd10, %rd9;
	{ // callseq 2, 0
	.param .b64 param0;
	st.param.b64 	[param0], %rd10;
	.param .b64 param1;
	st.param.b64 	[param1], %rd7;
	.param .b32 retval0;
	call.uni (retval0), 
	vprintf, 
	(
	param0, 
	param1
	);
	ld.param.b32 	%r4, [retval0];
	} // callseq 2
	mul.wide.u32 	%rd11, %r1, 4;
	add.s64 	%rd12, %rd6, %rd11;
	ld.global.f32 	%f1, [%rd12];
	cvt.f64.f32 	%fd1, %f1;
	add.s64 	%rd13, %rd5, %rd11;
	ld.global.f32 	%f2, [%rd13];
	cvt.f64.f32 	%fd2, %f2;
	st.local.v2.f64 	[%rd8], {%fd1, %fd2};
	mov.u64 	%rd14, $str$3;
	cvta.global.u64 	%rd15, %rd14;
	{ // callseq 3, 0
	.param .b64 param0;
	st.param.b64 	[param0], %rd15;
	.param .b64 param1;
	st.param.b64 	[param1], %rd7;
	.param .b32 retval0;
	call.uni (retval0), 
	vprintf, 
	(
	param0, 
	param1
	);
	ld.param.b32 	%r6, [retval0];
	} // callseq 3
	ld.global.f32 	%f3, [%rd12];
	ld.global.f32 	%f4, [%rd13];
	div.rn.f32 	%f5, %f3, %f4;
	add.s64 	%rd16, %rd4, %rd11;
	st.global.f32 	[%rd16], %f5;
	ret;

}


// ===== COMPILED SASS (sm_100) =====

	.target	sm_100

	.elftype	@"ET_EXEC"


//--------------------- .note.nv.tkinfo           --------------------------
	.section	.note.nv.tkinfo,"",@"SHT_NOTE"
	.sectionflags	@"SHF_NOTE_NV_TKINFO"
	.tkinfo
        /*0018*/ 	.word	0x00000002
        /*0030*/ 	.string	""
        /*0030*/ 	.string	"ptxas"
        /*0030*/ 	.string	"Cuda compilation tools, release 13.0, V13.0.88"
        /*0030*/ 	.string	"Build cuda_13.0.r13.0/compiler.36424714_0"
        /*0030*/ 	.string	"-arch sm_100 -m 64 "



//--------------------- .note.nv.cuinfo           --------------------------
	.section	.note.nv.cuinfo,"",@"SHT_NOTE"
	.sectionflags	@"SHF_NOTE_NV_CUINFO"
        /*0018*/ 	.short	0x0002
        /*001a*/ 	.short	0x0064
        /*001c*/ 	.short	0x0082
	.zero		2


//--------------------- .nv.info                  --------------------------
	.section	.nv.info,"",@"SHT_CUDA_INFO"
	.align	4


	//----- nvinfo : EIATTR_REGCOUNT
	.align		4
        /*0000*/ 	.byte	0x04, 0x2f
        /*0002*/ 	.short	(.L_5 - .L_4)
	.align		4
.L_4:
        /*0004*/ 	.word	index@(_Z14elwise_matmultiPfS_S_)
        /*0008*/ 	.word	0x00000018


	//----- nvinfo : EIATTR_FRAME_SIZE
	.align		4
.L_5:
        /*000c*/ 	.byte	0x04, 0x11
        /*000e*/ 	.short	(.L_7 - .L_6)
	.align		4
.L_6:
        /*0010*/ 	.word	index@(_Z14elwise_matmultiPfS_S_)
        /*0014*/ 	.word	0x00000010


	//----- nvinfo : EIATTR_REGCOUNT
	.align		4
.L_7:
        /*0018*/ 	.byte	0x04, 0x2f
        /*001a*/ 	.short	(.L_9 - .L_8)
	.align		4
.L_8:
        /*001c*/ 	.word	index@(_Z16elmatdiv_genericPfS_S_)
        /*0020*/ 	.word	0x0000001c


	//----- nvinfo : EIATTR_FRAME_SIZE
	.align		4
.L_9:
        /*0024*/ 	.byte	0x04, 0x11
        /*0026*/ 	.short	(.L_11 - .L_10)
	.align		4
.L_10:
        /*0028*/ 	.word	index@($__internal_0_$__cuda_sm3x_div_rn_noftz_f32_slowpath)
        /*002c*/ 	.word	0x00000010


	//----- nvinfo : EIATTR_FRAME_SIZE
	.align		4
.L_11:
        /*0030*/ 	.byte	0x04, 0x11
        /*0032*/ 	.short	(.L_13 - .L_12)
	.align		4
.L_12:
        /*0034*/ 	.word	index@(_Z16elmatdiv_genericPfS_S_)
        /*0038*/ 	.word	0x00000010


	//----- nvinfo : EIATTR_MIN_STACK_SIZE
	.align		4
.L_13:
        /*003c*/ 	.byte	0x04, 0x12
        /*003e*/ 	.short	(.L_15 - .L_14)
	.align		4
.L_14:
        /*0040*/ 	.word	index@(_Z16elmatdiv_genericPfS_S_)
        /*0044*/ 	.word	0x00000010


	//----- nvinfo : EIATTR_MIN_STACK_SIZE
	.align		4
.L_15:
        /*0048*/ 	.byte	0x04, 0x12
        /*004a*/ 	.short	(.L_17 - .L_16)
	.align		4
.L_16:
        /*004c*/ 	.word	index@(_Z14elwise_matmultiPfS_S_)
        /*0050*/ 	.word	0x00000010
.L_17:


//--------------------- .nv.compat                --------------------------
	.section	.nv.compat,"",@"SHT_CUDA_COMPAT_INFO"
	.align	4
        /*0000*/ 	.byte	0x02, 0x09, 0x00, 0x00, 0x02, 0x02, 0x01, 0x00, 0x02, 0x05, 0x05, 0x00, 0x03, 0x07, 0x01, 0x01
        /*0010*/ 	.byte	0x02, 0x03, 0x00, 0x00, 0x02, 0x06, 0x01, 0x00, 0x04, 0x0b, 0x08, 0x00, 0x01, 0x00, 0x00, 0x00
        /*0020*/ 	.byte	0x00, 0x00, 0x00, 0x00


//--------------------- .nv.info._Z16elmatdiv_genericPfS_S_ --------------------------
	.section	.nv.info._Z16elmatdiv_genericPfS_S_,"",@"SHT_CUDA_INFO"
	.sectionflags	@""
	.align	4


	//----- nvinfo : EIATTR_CUDA_API_VERSION
	.align		4
        /*0000*/ 	.byte	0x04, 0x37
        /*0002*/ 	.short	(.L_19 - .L_18)
.L_18:
        /*0004*/ 	.word	0x00000082


	//----- nvinfo : EIATTR_KPARAM_INFO
	.align		4
.L_19:
        /*0008*/ 	.byte	0x04, 0x17
        /*000a*/ 	.short	(.L_21 - .L_20)
.L_20:
        /*000c*/ 	.word	0x00000000
        /*0010*/ 	.short	0x0002
        /*0012*/ 	.short	0x0010
        /*0014*/ 	.byte	0x00, 0xf5, 0x21, 0x00


	//----- nvinfo : EIATTR_KPARAM_INFO
	.align		4
.L_21:
        /*0018*/ 	.byte	0x04, 0x17
        /*001a*/ 	.short	(.L_23 - .L_22)
.L_22:
        /*001c*/ 	.word	0x00000000
        /*0020*/ 	.short	0x0001
        /*0022*/ 	.short	0x0008
        /*0024*/ 	.byte	0x00, 0xf5, 0x21, 0x00


	//----- nvinfo : EIATTR_KPARAM_INFO
	.align		4
.L_23:
        /*0028*/ 	.byte	0x04, 0x17
        /*002a*/ 	.short	(.L_25 - .L_24)
.L_24:
        /*002c*/ 	.word	0x00000000
        /*0030*/ 	.short	0x0000
        /*0032*/ 	.short	0x0000
        /*0034*/ 	.byte	0x00, 0xf5, 0x21, 0x00


	//----- nvinfo : EIATTR_SPARSE_MMA_MASK
	.align		4
.L_25:
        /*0038*/ 	.byte	0x03, 0x50
        /*003a*/ 	.short	0x0000


	//----- nvinfo : EIATTR_MAXREG_COUNT
	.align		4
        /*003c*/ 	.byte	0x03, 0x1b
        /*003e*/ 	.short	0x00ff


	//----- nvinfo : EIATTR_EXTERNS
	.align		4
        /*0040*/ 	.byte	0x04, 0x0f
        /*0042*/ 	.short	(.L_27 - .L_26)


	//   ....[0]....
	.align		4
.L_26:
        /*0044*/ 	.word	index@(vprintf)


	//----- nvinfo : EIATTR_MERCURY_ISA_VERSION
	.align		4
.L_27:
        /*0048*/ 	.byte	0x03, 0x5f
        /*004a*/ 	.short	0x0101


	//----- nvinfo : EIATTR_VRC_CTA_INIT_COUNT
	.align		4
        /*004c*/ 	.byte	0x02, 0x4a
	.zero		1
	.zero		1


	//----- nvinfo : EIATTR_SYSCALL_OFFSETS
	.align		4
        /*0050*/ 	.byte	0x04, 0x46
        /*0052*/ 	.short	(.L_29 - .L_28)


	//   ....[0]....
.L_28:
        /*0054*/ 	.word	0x00000140


	//   ....[1]....
        /*0058*/ 	.word	0x00000250


	//----- nvinfo : EIATTR_EXIT_INSTR_OFFSETS
	.align		4
.L_29:
        /*005c*/ 	.byte	0x04, 0x1c
        /*005e*/ 	.short	(.L_31 - .L_30)


	//   ....[0]....
.L_30:
        /*0060*/ 	.word	0x00000380


	//----- nvinfo : EIATTR_CRS_STACK_SIZE
	.align		4
.L_31:
        /*0064*/ 	.byte	0x04, 0x1e
        /*0066*/ 	.short	(.L_33 - .L_32)
.L_32:
        /*0068*/ 	.word	0x00000000


	//----- nvinfo : EIATTR_CBANK_PARAM_SIZE
	.align		4
.L_33:
        /*006c*/ 	.byte	0x03, 0x19
        /*006e*/ 	.short	0x0018


	//----- nvinfo : EIATTR_PARAM_CBANK
	.align		4
        /*0070*/ 	.byte	0x04, 0x0a
        /*0072*/ 	.short	(.L_35 - .L_34)
	.align		4
.L_34:
        /*0074*/ 	.word	index@(.nv.constant0._Z16elmatdiv_genericPfS_S_)
        /*0078*/ 	.short	0x0380
        /*007a*/ 	.short	0x0018


	//----- nvinfo : EIATTR_SW_WAR
	.align		4
.L_35:
        /*007c*/ 	.byte	0x04, 0x36
        /*007e*/ 	.short	(.L_37 - .L_36)
.L_36:
        /*0080*/ 	.word	0x00000008
.L_37:


//--------------------- .nv.info._Z14elwise_matmultiPfS_S_ --------------------------
	.section	.nv.info._Z14elwise_matmultiPfS_S_,"",@"SHT_CUDA_INFO"
	.sectionflags	@""
	.align	4


	//----- nvinfo : EIATTR_CUDA_API_VERSION
	.align		4
        /*0000*/ 	.byte	0x04, 0x37
        /*0002*/ 	.short	(.L_39 - .L_38)
.L_38:
        /*0004*/ 	.word	0x00000082


	//----- nvinfo : EIATTR_KPARAM_INFO
	.align		4
.L_39:
        /*0008*/ 	.byte	0x04, 0x17
        /*000a*/ 	.short	(.L_41 - .L_40)
.L_40:
        /*000c*/ 	.word	0x00000000
        /*0010*/ 	.short	0x0003
        /*0012*/ 	.short	0x0018
        /*0014*/ 	.byte	0x00, 0xf5, 0x21, 0x00


	//----- nvinfo : EIATTR_KPARAM_INFO
	.align		4
.L_41:
        /*0018*/ 	.byte	0x04, 0x17
        /*001a*/ 	.short	(.L_43 - .L_42)
.L_42:
        /*001c*/ 	.word	0x00000000
        /*0020*/ 	.short	0x0002
        /*0022*/ 	.short	0x0010
        /*0024*/ 	.byte	0x00, 0xf5, 0x21, 0x00


	//----- nvinfo : EIATTR_KPARAM_INFO
	.align		4
.L_43:
        /*0028*/ 	.byte	0x04, 0x17
        /*002a*/ 	.short	(.L_45 - .L_44)
.L_44:
        /*002c*/ 	.word	0x00000000
        /*0030*/ 	.short	0x0001
        /*0032*/ 	.short	0x0008
        /*0034*/ 	.byte	0x00, 0xf5, 0x21, 0x00


	//----- nvinfo : EIATTR_KPARAM_INFO
	.align		4
.L_45:
        /*0038*/ 	.byte	0x04, 0x17
        /*003a*/ 	.short	(.L_47 - .L_46)
.L_46:
        /*003c*/ 	.word	0x00000000
        /*0040*/ 	.short	0x0000
        /*0042*/ 	.short	0x0000
        /*0044*/ 	.byte	0x00, 0xf0, 0x11, 0x00


	//----- nvinfo : EIATTR_SPARSE_MMA_MASK
	.align		4
.L_47:
        /*0048*/ 	.byte	0x03, 0x50
        /*004a*/ 	.short	0x0000


	//----- nvinfo : EIATTR_MAXREG_COUNT
	.align		4
        /*004c*/ 	.byte	0x03, 0x1b
        /*004e*/ 	.short	0x00ff


	//----- nvinfo : EIATTR_EXTERNS
	.align		4
        /*0050*/ 	.byte	0x04, 0x0f
        /*0052*/ 	.short	(.L_49 - .L_48)


	//   ....[0]....
	.align		4
.L_48:
        /*0054*/ 	.word	index@(vprintf)


	//----- nvinfo : EIATTR_MERCURY_ISA_VERSION
	.align		4
.L_49:
        /*0058*/ 	.byte	0x03, 0x5f
        /*005a*/ 	.short	0x0101


	//----- nvinfo : EIATTR_VRC_CTA_INIT_COUNT
	.align		4
        /*005c*/ 	.byte	0x02, 0x4a
	.zero		1
	.zero		1


	//----- nvinfo : EIATTR_SYSCALL_OFFSETS
	.align		4
        /*0060*/ 	.byte	0x04, 0x46
        /*0062*/ 	.short	(.L_51 - .L_50)


	//   ....[0]....
.L_50:
        /*0064*/ 	.word	0x00000140


	//   ....[1]....
        /*0068*/ 	.word	0x00000250


	//----- nvinfo : EIATTR_EXIT_INSTR_OFFSETS
	.align		4
.L_51:
        /*006c*/ 	.byte	0x04, 0x1c
        /*006e*/ 	.short	(.L_53 - .L_52)


	//   ....[0]....
.L_52:
        /*0070*/ 	.word	0x00000260


	//----- nvinfo : EIATTR_CBANK_PARAM_SIZE
	.align		4
.L_53:
        /*0074*/ 	.byte	0x03, 0x19
        /*0076*/ 	.short	0x0020


	//----- nvinfo : EIATTR_PARAM_CBANK
	.align		4
        /*0078*/ 	.byte	0x04, 0x0a
        /*007a*/ 	.short	(.L_55 - .L_54)
	.align		4
.L_54:
        /*007c*/ 	.word	index@(.nv.constant0._Z14elwise_matmultiPfS_S_)
        /*0080*/ 	.short	0x0380
        /*0082*/ 	.short	0x0020


	//----- nvinfo : EIATTR_SW_WAR
	.align		4
.L_55:
        /*0084*/ 	.byte	0x04, 0x36
        /*0086*/ 	.short	(.L_57 - .L_56)
.L_56:
        /*0088*/ 	.word	0x00000008
.L_57:


//--------------------- .nv.callgraph             --------------------------
	.section	.nv.callgraph,"",@"SHT_CUDA_CALLGRAPH"
	.align	4
	.sectionentsize	8
	.align		4
        /*0000*/ 	.word	0x00000000
	.align		4
        /*0004*/ 	.word	0xffffffff
	.align		4
        /*0008*/ 	.word	index@(_Z16elmatdiv_genericPfS_S_)
	.align		4
        /*000c*/ 	.word	index@(vprintf)
	.align		4
        /*0010*/ 	.word	index@(_Z14elwise_matmultiPfS_S_)
	.align		4
        /*0014*/ 	.word	index@(vprintf)
	.align		4
        /*0018*/ 	.word	0x00000000
	.align		4
        /*001c*/ 	.word	0xfffffffe
	.align		4
        /*0020*/ 	.word	0x00000000
	.align		4
        /*0024*/ 	.word	0xfffffffd
	.align		4
        /*0028*/ 	.word	0x00000000
	.align		4
        /*002c*/ 	.word	0xfffffffc


//--------------------- .nv.constant4             --------------------------
	.section	.nv.constant4,"a",@progbits
	.align	8
	.align		8
.nv.constant4:
        /*0000*/ 	.dword	vprintf
	.align		8
        /*0008*/ 	.dword	$str
	.align		8
        /*0010*/ 	.dword	$str$1
	.align		8
        /*0018*/ 	.dword	$str$2
	.align		8
        /*0020*/ 	.dword	$str$3


//--------------------- .text._Z16elmatdiv_genericPfS_S_ --------------------------
	.section	.text._Z16elmatdiv_genericPfS_S_,"ax",@progbits
	.align	128
        .global         _Z16elmatdiv_genericPfS_S_
        .type           _Z16elmatdiv_genericPfS_S_,@function
        .size           _Z16elmatdiv_genericPfS_S_,(.L_x_19 - _Z16elmatdiv_genericPfS_S_)
        .other          _Z16elmatdiv_genericPfS_S_,@"STO_CUDA_ENTRY STV_DEFAULT"
_Z16elmatdiv_genericPfS_S_:
.text._Z16elmatdiv_genericPfS_S_:
[----:B------:R-:W0:Y:S01]  /*0000*/  LDC R1, c[0x0][0x37c] ;  /* 0x0000df00ff017b82 */ /* 0x000e220000000800 */
[----:B------:R-:W1:Y:S01]  /*0010*/  S2R R0, SR_TID.Z ;  /* 0x0000000000007919 */ /* 0x000e620000002300 */
[----:B------:R-:W2:Y:S01]  /*0020*/  LDCU UR4, c[0x0][0x2f8] ;  /* 0x00005f00ff0477ac */ /* 0x000ea20008000800 */
[----:B0-----:R-:W-:Y:S01]  /*0030*/  VIADD R1, R1, 0xfffffff0 ;  /* 0xfffffff001017836 */ /* 0x001fe20000000000 */
[----:B------:R-:W-:Y:S01]  /*0040*/  MOV R22, 0x0 ;  /* 0x0000000000167802 */ /* 0x000fe20000000f00 */
[----:B------:R-:W0:Y:S01]  /*0050*/  S2R R2, SR_TID.X ;  /* 0x0000000000027919 */ /* 0x000e220000002100 */
[----:B------:R-:W3:Y:S02]  /*0060*/  LDCU UR5, c[0x0][0x2fc] ;  /* 0x00005f80ff0577ac */ /* 0x000ee40008000800 */
[----:B------:R4:W4:Y:S01]  /*0070*/  LDC.64 R8, c[0x4][R22] ;  /* 0x0100000016087b82 */ /* 0x0009220000000a00 */
[----:B------:R-:W0:Y:S01]  /*0080*/  S2R R3, SR_TID.Y ;  /* 0x0000000000037919 */ /* 0x000e220000002200 */
[----:B------:R-:W5:Y:S01]  /*0090*/  LDCU.64 UR6, c[0x4][0x18] ;  /* 0x01000300ff0677ac */ /* 0x000f620008000a00 */
[----:B------:R-:W0:Y:S01]  /*00a0*/  LDCU.64 UR36, c[0x0][0x358] ;  /* 0x00006b00ff2477ac */ /* 0x000e220008000a00 */
[----:B--2---:R-:W-:-:S05]  /*00b0*/  IADD3 R19, P0, PT, R1, UR4, RZ ;  /* 0x0000000401137c10 */ /* 0x004fca000ff1e0ff */
[----:B---3--:R-:W-:Y:S02]  /*00c0*/  IMAD.X R18, RZ, RZ, UR5, P0 ;  /* 0x00000005ff127e24 */ /* 0x008fe400080e06ff */
[----:B------:R-:W-:Y:S02]  /*00d0*/  IMAD.MOV.U32 R6, RZ, RZ, R19 ;  /* 0x000000ffff067224 */ /* 0x000fe400078e0013 */
[----:B-----5:R-:W-:Y:S02]  /*00e0*/  IMAD.U32 R4, RZ, RZ, UR6 ;  /* 0x00000006ff047e24 */ /* 0x020fe4000f8e00ff */
[----:B------:R-:W-:Y:S01]  /*00f0*/  IMAD.U32 R5, RZ, RZ, UR7 ;  /* 0x00000007ff057e24 */ /* 0x000fe2000f8e00ff */
[----:B-1----:R1:W-:Y:S01]  /*0100*/  STL [R1+0x8], R0 ;  /* 0x0000080001007387 */ /* 0x0023e20000100800 */
[----:B------:R-:W-:-:S03]  /*0110*/  IMAD.MOV.U32 R7, RZ, RZ, R18 ;  /* 0x000000ffff077224 */ /* 0x000fc600078e0012 */
[----:B0-----:R1:W-:Y:S04]  /*0120*/  STL.64 [R1], R2 ;  /* 0x0000000201007387 */ /* 0x0013e80000100a00 */
[----:B------:R-:W-:-:S07]  /*0130*/  LEPC R20, `(.L_x_0) ;  /* 0x000000001014794e */ /* 0x000fce0000000000 */
[----:B-1--4-:R-:W-:Y:S05]  /*0140*/  CALL.ABS.NOINC R8 ;  /* 0x0000000008007343 */ /* 0x012fea0003c00000 */
.L_x_0:
[----:B------:R-:W0:Y:S01]  /*0150*/  LDC.64 R24, c[0x0][0x380] ;  /* 0x0000e000ff187b82 */ /* 0x000e220000000a00 */
[----:B------:R-:W1:Y:S07]  /*0160*/  LDCU.64 UR4, c[0x4][0x20] ;  /* 0x01000400ff0477ac */ /* 0x000e6e0008000a00 */
[----:B------:R-:W2:Y:S01]  /*0170*/  LDC.64 R16, c[0x0][0x388] ;  /* 0x0000e200ff107b82 */ /* 0x000ea20000000a00 */
[----:B0-----:R-:W-:-:S05]  /*0180*/  IMAD.WIDE.U32 R24, R2, 0x4, R24 ;  /* 0x0000000402187825 */ /* 0x001fca00078e0018 */
[----:B------:R-:W3:Y:S01]  /*0190*/  LDG.E R8, desc[UR36][R24.64] ;  /* 0x0000002418087981 */ /* 0x000ee2000c1e1900 */
[----:B--2---:R-:W-:-:S05]  /*01a0*/  IMAD.WIDE.U32 R16, R2, 0x4, R16 ;  /* 0x0000000402107825 */ /* 0x004fca00078e0010 */
[----:B------:R-:W2:Y:S01]  /*01b0*/  LDG.E R10, desc[UR36][R16.64] ;  /* 0x00000024100a7981 */ /* 0x000ea2000c1e1900 */
[----:B------:R-:W0:Y:S01]  /*01c0*/  LDC.64 R22, c[0x4][R22] ;  /* 0x0100000016167b82 */ /* 0x000e220000000a00 */
[----:B-1----:R-:W-:Y:S02]  /*01d0*/  IMAD.U32 R4, RZ, RZ, UR4 ;  /* 0x00000004ff047e24 */ /* 0x002fe4000f8e00ff */
[----:B------:R-:W-:Y:S02]  /*01e0*/  IMAD.U32 R5, RZ, RZ, UR5 ;  /* 0x00000005ff057e24 */ /* 0x000fe4000f8e00ff */
[----:B------:R-:W-:Y:S02]  /*01f0*/  IMAD.MOV.U32 R6, RZ, RZ, R19 ;  /* 0x000000ffff067224 */ /* 0x000fe400078e0013 */
[----:B------:R-:W-:Y:S01]  /*0200*/  IMAD.MOV.U32 R7, RZ, RZ, R18 ;  /* 0x000000ffff077224 */ /* 0x000fe200078e0012 */
[----:B---3--:R-:W-:Y:S08]  /*0210*/  F2F.F64.F32 R8, R8 ;  /* 0x0000000800087310 */ /* 0x008ff00000201800 */
[----:B--2---:R-:W1:Y:S02]  /*0220*/  F2F.F64.F32 R10, R10 ;  /* 0x0000000a000a7310 */ /* 0x004e640000201800 */
[----:B01----:R1:W-:Y:S02]  /*0230*/  STL.128 [R1], R8 ;  /* 0x0000000801007387 */ /* 0x0033e40000100c00 */
[----:B------:R-:W-:-:S07]  /*0240*/  LEPC R20, `(.L_x_1) ;  /* 0x000000001014794e */ /* 0x000fce0000000000 */
[----:B-1----:R-:W-:Y:S05]  /*0250*/  CALL.ABS.NOINC R22 ;  /* 0x0000000016007343 */ /* 0x002fea0003c00000 */
.L_x_1:
[----:B------:R-:W2:Y:S04]  /*0260*/  LDG.E R3, desc[UR36][R16.64] ;  /* 0x0000002410037981 */ /* 0x000ea8000c1e1900 */
[----:B------:R-:W3:Y:S01]  /*0270*/  LDG.E R24, desc[UR36][R24.64] ;  /* 0x0000002418187981 */ /* 0x000ee2000c1e1900 */
[----:B------:R-:W-:Y:S01]  /*0280*/  BSSY.RECONVERGENT B0, `(.L_x_2) ;  /* 0x000000c000007945 */ /* 0x000fe20003800200 */
[----:B--2---:R-:W0:Y:S08]  /*0290*/  MUFU.RCP R0, R3 ;  /* 0x0000000300007308 */ /* 0x004e300000001000 */
[----:B---3--:R-:W1:Y:S01]  /*02a0*/  FCHK P0, R24, R3 ;  /* 0x0000000318007302 */ /* 0x008e620000000000 */
[----:B0-----:R-:W-:-:S04]  /*02b0*/  FFMA R5, -R3, R0, 1 ;  /* 0x3f80000003057423 */ /* 0x001fc80000000100 */
[----:B------:R-:W-:-:S04]  /*02c0*/  FFMA R5, R0, R5, R0 ;  /* 0x0000000500057223 */ /* 0x000fc80000000000 */
[----:B------:R-:W-:-:S04]  /*02d0*/  FFMA R0, R24, R5, RZ ;  /* 0x0000000518007223 */ /* 0x000fc800000000ff */
[----:B------:R-:W-:-:S04]  /*02e0*/  FFMA R4, -R3, R0, R24 ;  /* 0x0000000003047223 */ /* 0x000fc80000000118 */
[----:B------:R-:W-:Y:S01]  /*02f0*/  FFMA R7, R5, R4, R0 ;  /* 0x0000000405077223 */ /* 0x000fe20000000000 */
[----:B-1----:R-:W-:Y:S06]  /*0300*/  @!P0 BRA `(.L_x_3) ;  /* 0x00000000000c8947 */ /* 0x002fec0003800000 */
[----:B------:R-:W-:-:S07]  /*0310*/  MOV R4, 0x330 ;  /* 0x0000033000047802 */ /* 0x000fce0000000f00 */
[----:B------:R-:W-:Y:S05]  /*0320*/  CALL.REL.NOINC `($__internal_0_$__cuda_sm3x_div_rn_noftz_f32_slowpath) ;  /* 0x0000000000187944 */ /* 0x000fea0003c00000 */
[----:B------:R-:W-:-:S07]  /*0330*/  IMAD.MOV.U32 R7, RZ, RZ, R0 ;  /* 0x000000ffff077224 */ /* 0x000fce00078e0000 */
.L_x_3:
[----:B------:R-:W-:Y:S05]  /*0340*/  BSYNC.RECONVERGENT B0 ;  /* 0x0000000000007941 */ /* 0x000fea0003800200 */
.L_x_2:
[----:B------:R-:W0:Y:S02]  /*0350*/  LDC.64 R4, c[0x0][0x390] ;  /* 0x0000e400ff047b82 */ /* 0x000e240000000a00 */
[----:B0-----:R-:W-:-:S05]  /*0360*/  IMAD.WIDE.U32 R2, R2, 0x4, R4 ;  /* 0x0000000402027825 */ /* 0x001fca00078e0004 */
[----:B------:R-:W-:Y:S01]  /*0370*/  STG.E desc[UR36][R2.64], R7 ;  /* 0x0000000702007986 */ /* 0x000fe2000c101924 */
[----:B------:R-:W-:Y:S05]  /*0380*/  EXIT ;  /* 0x000000000000794d */ /* 0x000fea0003800000 */
        .weak           $__internal_0_$__cuda_sm3x_div_rn_noftz_f32_slowpath
        .type           $__internal_0_$__cuda_sm3x_div_rn_noftz_f32_slowpath,@function
        .size           $__internal_0_$__cuda_sm3x_div_rn_noftz_f32_slowpath,(.L_x_19 - $__internal_0_$__cuda_sm3x_div_rn_noftz_f32_slowpath)
$__internal_0_$__cuda_sm3x_div_rn_noftz_f32_slowpath:
[--C-:B------:R-:W-:Y:S01]  /*0390*/  SHF.R.U32.HI R5, RZ, 0x17, R3.reuse ;  /* 0x00000017ff057819 */ /* 0x100fe20000011603 */
[----:B------:R-:W-:Y:S01]  /*03a0*/  BSSY.RECONVERGENT B1, `(.L_x_4) ;  /* 0x0000064000017945 */ /* 0x000fe20003800200 */
[--C-:B------:R-:W-:Y:S01]  /*03b0*/  SHF.R.U32.HI R0, RZ, 0x17, R24.reuse ;  /* 0x00000017ff007819 */ /* 0x100fe20000011618 */
[----:B------:R-:W-:Y:S01]  /*03c0*/  IMAD.MOV.U32 R6, RZ, RZ, R24 ;  /* 0x000000ffff067224 */ /* 0x000fe200078e0018 */
[----:B------:R-:W-:Y:S01]  /*03d0*/  LOP3.LUT R5, R5, 0xff, RZ, 0xc0, !PT ;  /* 0x000000ff05057812 */ /* 0x000fe200078ec0ff */
[----:B------:R-:W-:Y:S01]  /*03e0*/  IMAD.MOV.U32 R7, RZ, RZ, R3 ;  /* 0x000000ffff077224 */ /* 0x000fe200078e0003 */
[----:B------:R-:W-:-:S03]  /*03f0*/  LOP3.LUT R0, R0, 0xff, RZ, 0xc0, !PT ;  /* 0x000000ff00007812 */ /* 0x000fc600078ec0ff */
[----:B------:R-:W-:Y:S02]  /*0400*/  VIADD R10, R5, 0xffffffff ;  /* 0xffffffff050a7836 */ /* 0x000fe40000000000 */
[----:B------:R-:W-:-:S03]  /*0410*/  VIADD R9, R0, 0xffffffff ;  /* 0xffffffff00097836 */ /* 0x000fc60000000000 */
[----:B------:R-:W-:-:S04]  /*0420*/  ISETP.GT.U32.AND P0, PT, R10, 0xfd, PT ;  /* 0x000000fd0a00780c */ /* 0x000fc80003f04070 */
[----:B------:R-:W-:-:S13]  /*0430*/  ISETP.GT.U32.OR P0, PT, R9, 0xfd, P0 ;  /* 0x000000fd0900780c */ /* 0x000fda0000704470 */
[----:B------:R-:W-:Y:S01]  /*0440*/  @!P0 IMAD.MOV.U32 R8, RZ, RZ, RZ ;  /* 0x000000ffff088224 */ /* 0x000fe200078e00ff */
[----:B------:R-:W-:Y:S06]  /*0450*/  @!P0 BRA `(.L_x_5) ;  /* 0x00000000005c8947 */ /* 0x000fec0003800000 */
[----:B------:R-:W-:Y:S02]  /*0460*/  FSETP.GTU.FTZ.AND P0, PT, |R24|, +INF , PT ;  /* 0x7f8000001800780b */ /* 0x000fe40003f1c200 */
[----:B------:R-:W-:-:S04]  /*0470*/  FSETP.GTU.FTZ.AND P1, PT, |R3|, +INF , PT ;  /* 0x7f8000000300780b */ /* 0x000fc80003f3c200 */
[----:B------:R-:W-:-:S13]  /*0480*/  PLOP3.LUT P0, PT, P0, P1, PT, 0xf8, 0x8f ;  /* 0x00000000008f781c */ /* 0x000fda0000703f70 */
[----:B------:R-:W-:Y:S05]  /*0490*/  @P0 BRA `(.L_x_6) ;  /* 0x00000004004c0947 */ /* 0x000fea0003800000 */
[----:B------:R-:W-:-:S13]  /*04a0*/  LOP3.LUT P0, RZ, R7, 0x7fffffff, R6, 0xc8, !PT ;  /* 0x7fffffff07ff7812 */ /* 0x000fda000780c806 */
[----:B------:R-:W-:Y:S05]  /*04b0*/  @!P0 BRA `(.L_x_7) ;  /* 0x00000004003c8947 */ /* 0x000fea0003800000 */
[C---:B------:R-:W-:Y:S02]  /*04c0*/  FSETP.NEU.FTZ.AND P2, PT, |R24|.reuse, +INF , PT ;  /* 0x7f8000001800780b */ /* 0x040fe40003f5d200 */
[----:B------:R-:W-:Y:S02]  /*04d0*/  FSETP.NEU.FTZ.AND P1, PT, |R3|, +INF , PT ;  /* 0x7f8000000300780b */ /* 0x000fe40003f3d200 */
[----:B------:R-:W-:-:S11]  /*04e0*/  FSETP.NEU.FTZ.AND P0, PT, |R24|, +INF , PT ;  /* 0x7f8000001800780b */ /* 0x000fd60003f1d200 */
[----:B------:R-:W-:Y:S05]  /*04f0*/  @!P1 BRA !P2, `(.L_x_7) ;  /* 0x00000004002c9947 */ /* 0x000fea0005000000 */
[----:B------:R-:W-:-:S04]  /*0500*/  LOP3.LUT P2, RZ, R6, 0x7fffffff, RZ, 0xc0, !PT ;  /* 0x7fffffff06ff7812 */ /* 0x000fc8000784c0ff */
[----:B------:R-:W-:-:S13]  /*0510*/  PLOP3.LUT P1, PT, P1, P2, PT, 0x2f, 0xf2 ;  /* 0x0000000000f2781c */ /* 0x000fda0000f24577 */
[----:B------:R-:W-:Y:S05]  /*0520*/  @P1 BRA `(.L_x_8) ;  /* 0x0000000400181947 */ /* 0x000fea0003800000 */
[----:B------:R-:W-:-:S04]  /*0530*/  LOP3.LUT P1, RZ, R7, 0x7fffffff, RZ, 0xc0, !PT ;  /* 0x7fffffff07ff7812 */ /* 0x000fc8000782c0ff */
[----:B------:R-:W-:-:S13]  /*0540*/  PLOP3.LUT P0, PT, P0, P1, PT, 0x2f, 0xf2 ;  /* 0x0000000000f2781c */ /* 0x000fda0000702577 */
[----:B------:R-:W-:Y:S05]  /*0550*/  @P0 BRA `(.L_x_9) ;  /* 0x0000000400000947 */ /* 0x000fea0003800000 */
[----:B------:R-:W-:Y:S02]  /*0560*/  ISETP.GE.AND P0, PT, R9, RZ, PT ;  /* 0x000000ff0900720c */ /* 0x000fe40003f06270 */
[----:B------:R-:W-:-:S11]  /*0570*/  ISETP.GE.AND P1, PT, R10, RZ, PT ;  /* 0x000000ff0a00720c */ /* 0x000fd60003f26270 */
[----:B------:R-:W-:Y:S02]  /*0580*/  @P0 IMAD.MOV.U32 R8, RZ, RZ, RZ ;  /* 0x000000ffff080224 */ /* 0x000fe400078e00ff */
[----:B------:R-:W-:Y:S01]  /*0590*/  @!P0 FFMA R6, R24, 1.84467440737095516160e+19, RZ ;  /* 0x5f80000018068823 */ /* 0x000fe200000000ff */
[----:B------:R-:W-:Y:S02]  /*05a0*/  @!P0 IMAD.MOV.U32 R8, RZ, RZ, -0x40 ;  /* 0xffffffc0ff088424 */ /* 0x000fe400078e00ff */
[----:B------:R-:W-:Y:S02]  /*05b0*/  @!P1 FFMA R7, R3, 1.84467440737095516160e+19, RZ ;  /* 0x5f80000003079823 */ /* 0x000fe400000000ff */
[----:B------:R-:W-:-:S07]  /*05c0*/  @!P1 VIADD R8, R8, 0x40 ;  /* 0x0000004008089836 */ /* 0x000fce0000000000 */
.L_x_5:
[----:B------:R-:W-:Y:S01]  /*05d0*/  LEA R10, R5, 0xc0800000, 0x17 ;  /* 0xc0800000050a7811 */ /* 0x000fe200078eb8ff */
[----:B------:R-:W-:Y:S01]  /*05e0*/  VIADD R3, R0, 0xffffff81 ;  /* 0xffffff8100037836 */ /* 0x000fe20000000000 */
[----:B------:R-:W-:Y:S03]  /*05f0*/  BSSY.RECONVERGENT B2, `(.L_x_10) ;  /* 0x0000035000027945 */ /* 0x000fe60003800200 */
[----:B------:R-:W-:Y:S01]  /*0600*/  IMAD.IADD R10, R7, 0x1, -R10 ;  /* 0x00000001070a7824 */ /* 0x000fe200078e0a0a */
[C---:B------:R-:W-:Y:S01]  /*0610*/  IADD3 R5, PT, PT, R3.reuse, 0x7f, -R5 ;  /* 0x0000007f03057810 */ /* 0x040fe20007ffe805 */
[----:B------:R-:W-:Y:S02]  /*0620*/  IMAD R0, R3, -0x800000, R6 ;  /* 0xff80000003007824 */ /* 0x000fe400078e0206 */
[----:B------:R-:W0:Y:S01]  /*0630*/  MUFU.RCP R7, R10 ;  /* 0x0000000a00077308 */ /* 0x000e220000001000 */
[----:B------:R-:W-:Y:S01]  /*0640*/  FADD.FTZ R9, -R10, -RZ ;  /* 0x800000ff0a097221 */ /* 0x000fe20000010100 */
[----:B------:R-:W-:-:S03]  /*0650*/  IMAD.IADD R5, R5, 0x1, R8 ;  /* 0x0000000105057824 */ /* 0x000fc600078e0208 */
[----:B0-----:R-:W-:-:S04]  /*0660*/  FFMA R12, R7, R9, 1 ;  /* 0x3f800000070c7423 */ /* 0x001fc80000000009 */
[----:B------:R-:W-:-:S04]  /*0670*/  FFMA R11, R7, R12, R7 ;  /* 0x0000000c070b7223 */ /* 0x000fc80000000007 */
[----:B------:R-:W-:-:S04]  /*0680*/  FFMA R6, R0, R11, RZ ;  /* 0x0000000b00067223 */ /* 0x000fc800000000ff */
[----:B------:R-:W-:-:S04]  /*0690*/  FFMA R7, R9, R6, R0 ;  /* 0x0000000609077223 */ /* 0x000fc80000000000 */
[----:B------:R-:W-:-:S04]  /*06a0*/  FFMA R6, R11, R7, R6 ;  /* 0x000000070b067223 */ /* 0x000fc80000000006 */
[----:B------:R-:W-:-:S04]  /*06b0*/  FFMA R9, R9, R6, R0 ;  /* 0x0000000609097223 */ /* 0x000fc80000000000 */
[----:B------:R-:W-:-:S05]  /*06c0*/  FFMA R0, R11, R9, R6 ;  /* 0x000000090b007223 */ /* 0x000fca0000000006 */
[----:B------:R-:W-:-:S04]  /*06d0*/  SHF.R.U32.HI R3, RZ, 0x17, R0 ;  /* 0x00000017ff037819 */ /* 0x000fc80000011600 */
[----:B------:R-:W-:-:S05]  /*06e0*/  LOP3.LUT R3, R3, 0xff, RZ, 0xc0, !PT ;  /* 0x000000ff03037812 */ /* 0x000fca00078ec0ff */
[----:B------:R-:W-:-:S04]  /*06f0*/  IMAD.IADD R7, R3, 0x1, R5 ;  /* 0x0000000103077824 */ /* 0x000fc800078e0205 */
[----:B------:R-:W-:-:S05]  /*0700*/  VIADD R3, R7, 0xffffffff ;  /* 0xffffffff07037836 */ /* 0x000fca0000000000 */
[----:B------:R-:W-:-:S13]  /*0710*/  ISETP.GE.U32.AND P0, PT, R3, 0xfe, PT ;  /* 0x000000fe0300780c */ /* 0x000fda0003f06070 */
[----:B------:R-:W-:Y:S05]  /*0720*/  @!P0 BRA `(.L_x_11) ;  /* 0x0000000000808947 */ /* 0x000fea0003800000 */
[----:B------:R-:W-:-:S13]  /*0730*/  ISETP.GT.AND P0, PT, R7, 0xfe, PT ;  /* 0x000000fe0700780c */ /* 0x000fda0003f04270 */
[----:B------:R-:W-:Y:S05]  /*0740*/  @P0 BRA `(.L_x_12) ;  /* 0x00000000006c0947 */ /* 0x000fea0003800000 */
[----:B------:R-:W-:-:S13]  /*0750*/  ISETP.GE.AND P0, PT, R7, 0x1, PT ;  /* 0x000000010700780c */ /* 0x000fda0003f06270 */
[----:B------:R-:W-:Y:S05]  /*0760*/  @P0 BRA `(.L_x_13) ;  /* 0x0000000000740947 */ /* 0x000fea0003800000 */
[----:B------:R-:W-:Y:S02]  /*0770*/  ISETP.GE.AND P0, PT, R7, -0x18, PT ;  /* 0xffffffe80700780c */ /* 0x000fe40003f06270 */
[----:B------:R-:W-:-:S11]  /*0780*/  LOP3.LUT R0, R0, 0x80000000, RZ, 0xc0, !PT ;  /* 0x8000000000007812 */ /* 0x000fd600078ec0ff */
[----:B------:R-:W-:Y:S05]  /*0790*/  @!P0 BRA `(.L_x_13) ;  /* 0x0000000000688947 */ /* 0x000fea0003800000 */
[-CC-:B------:R-:W-:Y:S01]  /*07a0*/  FFMA.RZ R3, R11, R9.reuse, R6.reuse ;  /* 0x000000090b037223 */ /* 0x180fe2000000c006 */
[C---:B------:R-:W-:Y:S01]  /*07b0*/  VIADD R8, R7.reuse, 0x20 ;  /* 0x0000002007087836 */ /* 0x040fe20000000000 */
[C---:B------:R-:W-:Y:S02]  /*07c0*/  ISETP.NE.AND P2, PT, R7.reuse, RZ, PT ;  /* 0x000000ff0700720c */ /* 0x040fe40003f45270 */
[----:B------:R-:W-:Y:S01]  /*07d0*/  ISETP.NE.AND P1, PT, R7, RZ, PT ;  /* 0x000000ff0700720c */ /* 0x000fe20003f25270 */
[----:B------:R-:W-:Y:S01]  /*07e0*/  IMAD.MOV R7, RZ, RZ, -R7 ;  /* 0x000000ffff077224 */ /* 0x000fe200078e0a07 */
[----:B------:R-:W-:Y:S01]  /*07f0*/  LOP3.LUT R5, R3, 0x7fffff, RZ, 0xc0, !PT ;  /* 0x007fffff03057812 */ /* 0x000fe200078ec0ff */
[CCC-:B------:R-:W-:Y:S01]  /*0800*/  FFMA.RP R3, R11.reuse, R9.reuse, R6.reuse ;  /* 0x000000090b037223 */ /* 0x1c0fe20000008006 */
[----:B------:R-:W-:Y:S02]  /*0810*/  FFMA.RM R6, R11, R9, R6 ;  /* 0x000000090b067223 */ /* 0x000fe40000004006 */
[----:B------:R-:W-:-:S03]  /*0820*/  LOP3.LUT R5, R5, 0x800000, RZ, 0xfc, !PT ;  /* 0x0080000005057812 */ /* 0x000fc600078efcff */
[----:B------:R-:W-:Y:S02]  /*0830*/  FSETP.NEU.FTZ.AND P0, PT, R3, R6, PT ;  /* 0x000000060300720b */ /* 0x000fe40003f1d000 */
[----:B------:R-:W-:Y:S02]  /*0840*/  SHF.L.U32 R8, R5, R8, RZ ;  /* 0x0000000805087219 */ /* 0x000fe400000006ff */
[----:B------:R-:W-:Y:S02]  /*0850*/  SEL R6, R7, RZ, P2 ;  /* 0x000000ff07067207 */ /* 0x000fe40001000000 */
[----:B------:R-:W-:Y:S02]  /*0860*/  ISETP.NE.AND P1, PT, R8, RZ, P1 ;  /* 0x000000ff0800720c */ /* 0x000fe40000f25270 */
[----:B------:R-:W-:Y:S02]  /*0870*/  SHF.R.U32.HI R6, RZ, R6, R5 ;  /* 0x00000006ff067219 */ /* 0x000fe40000011605 */
[----:B------:R-:W-:-:S02]  /*0880*/  PLOP3.LUT P0, PT, P0, P1, PT, 0xf8, 0x8f ;  /* 0x00000000008f781c */ /* 0x000fc40000703f70 */
[----:B------:R-:W-:Y:S02]  /*0890*/  SHF.R.U32.HI R8, RZ, 0x1, R6 ;  /* 0x00000001ff087819 */ /* 0x000fe40000011606 */
[----:B------:R-:W-:-:S04]  /*08a0*/  SEL R3, RZ, 0x1, !P0 ;  /* 0x00000001ff037807 */ /* 0x000fc80004000000 */
[----:B------:R-:W-:-:S04]  /*08b0*/  LOP3.LUT R3, R3, 0x1, R8, 0xf8, !PT ;  /* 0x0000000103037812 */ /* 0x000fc800078ef808 */
[----:B------:R-:W-:-:S05]  /*08c0*/  LOP3.LUT R3, R3, R6, RZ, 0xc0, !PT ;  /* 0x0000000603037212 */ /* 0x000fca00078ec0ff */
[----:B------:R-:W-:-:S05]  /*08d0*/  IMAD.IADD R3, R8, 0x1, R3 ;  /* 0x0000000108037824 */ /* 0x000fca00078e0203 */
[----:B------:R-:W-:Y:S01]  /*08e0*/  LOP3.LUT R0, R3, R0, RZ, 0xfc, !PT ;  /* 0x0000000003007212 */ /* 0x000fe200078efcff */
[----:B------:R-:W-:Y:S06]  /*08f0*/  BRA `(.L_x_13) ;  /* 0x0000000000107947 */ /* 0x000fec0003800000 */
.L_x_12:
[----:B------:R-:W-:-:S04]  /*0900*/  LOP3.LUT R0, R0, 0x80000000, RZ, 0xc0, !PT ;  /* 0x8000000000007812 */ /* 0x000fc800078ec0ff */
[----:B------:R-:W-:Y:S01]  /*0910*/  LOP3.LUT R0, R0, 0x7f800000, RZ, 0xfc, !PT ;  /* 0x7f80000000007812 */ /* 0x000fe200078efcff */
[----:B------:R-:W-:Y:S06]  /*0920*/  BRA `(.L_x_13) ;  /* 0x0000000000047947 */ /* 0x000fec0003800000 */
.L_x_11:
[----:B------:R-:W-:-:S07]  /*0930*/  IMAD R0, R5, 0x800000, R0 ;  /* 0x0080000005007824 */ /* 0x000fce00078e0200 */
.L_x_13:
[----:B------:R-:W-:Y:S05]  /*0940*/  BSYNC.RECONVERGENT B2 ;  /* 0x0000000000027941 */ /* 0x000fea0003800200 */
.L_x_10:
[----:B------:R-:W-:Y:S05]  /*0950*/  BRA `(.L_x_14) ;  /* 0x0000000000207947 */ /* 0x000fea0003800000 */
.L_x_9:
[----:B------:R-:W-:-:S04]  /*0960*/  LOP3.LUT R0, R7, 0x80000000, R6, 0x48, !PT ;  /* 0x8000000007007812 */ /* 0x000fc800078e4806 */
[----:B------:R-:W-:Y:S01]  /*0970*/  LOP3.LUT R0, R0, 0x7f800000, RZ, 0xfc, !PT ;  /* 0x7f80000000007812 */ /* 0x000fe200078efcff */
[----:B------:R-:W-:Y:S06]  /*0980*/  BRA `(.L_x_14) ;  /* 0x0000000000147947 */ /* 0x000fec0003800000 */
.L_x_8:
[----:B------:R-:W-:Y:S01]  /*0990*/  LOP3.LUT R0, R7, 0x80000000, R6, 0x48, !PT ;  /* 0x8000000007007812 */ /* 0x000fe200078e4806 */
[----:B------:R-:W-:Y:S06]  /*09a0*/  BRA `(.L_x_14) ;  /* 0x00000000000c7947 */ /* 0x000fec0003800000 */
.L_x_7:
[----:B------:R-:W0:Y:S01]  /*09b0*/  MUFU.RSQ R0, -QNAN ;  /* 0xffc0000000007908 */ /* 0x000e220000001400 */
[----:B------:R-:W-:Y:S05]  /*09c0*/  BRA `(.L_x_14) ;  /* 0x0000000000047947 */ /* 0x000fea0003800000 */
.L_x_6:
[----:B------:R-:W-:-:S07]  /*09d0*/  FADD.FTZ R0, R24, R3 ;  /* 0x0000000318007221 */ /* 0x000fce0000010000 */
.L_x_14:
[----:B------:R-:W-:Y:S05]  /*09e0*/  BSYNC.RECONVERGENT B1 ;  /* 0x0000000000017941 */ /* 0x000fea0003800200 */
.L_x_4:
[----:B------:R-:W-:-:S04]  /*09f0*/  IMAD.MOV.U32 R5, RZ, RZ, 0x0 ;  /* 0x00000000ff057424 */ /* 0x000fc800078e00ff */
[----:B0-----:R-:W-:Y:S05]  /*0a00*/  RET.REL.NODEC R4 `(_Z16elmatdiv_genericPfS_S_) ;  /* 0xfffffff4047c7950 */ /* 0x001fea0003c3ffff */
.L_x_15:
[----:B------:R-:W-:-:S00]  /*0a10*/  BRA `(.L_x_15) ;  /* 0xfffffffc00fc7947 */ /* 0x000fc0000383ffff */
[----:B------:R-:W-:-:S00]  /*0a20*/  NOP ;  /* 0x0000000000007918 */ /* 0x000fc00000000000 */
        /* <DEDUP_REMOVED lines=13> */
.L_x_19:


//--------------------- .text._Z14elwise_matmultiPfS_S_ --------------------------
	.section	.text._Z14elwise_matmultiPfS_S_,"ax",@progbits
	.align	128
        .global         _Z14elwise_matmultiPfS_S_
        .type           _Z14elwise_matmultiPfS_S_,@function
        .size           _Z14elwise_matmultiPfS_S_,(.L_x_21 - _Z14elwise_matmultiPfS_S_)
        .other          _Z14elwise_matmultiPfS_S_,@"STO_CUDA_ENTRY STV_DEFAULT"
_Z14elwise_matmultiPfS_S_:
.text._Z14elwise_matmultiPfS_S_:
        /* <DEDUP_REMOVED lines=11> */
[----:B--2---:R-:W-:-:S04]  /*00b0*/  IADD3 R17, P0, PT, R1, UR4, RZ ;  /* 0x0000000401117c10 */ /* 0x004fc8000ff1e0ff */
[----:B------:R-:W-:Y:S01]  /*00c0*/  MOV R6, R17 ;  /* 0x0000001100067202 */ /* 0x000fe20000000f00 */
[----:B---3--:R-:W-:Y:S01]  /*00d0*/  IMAD.X R18, RZ, RZ, UR5, P0 ;  /* 0x00000005ff127e24 */ /* 0x008fe200080e06ff */
[----:B-----5:R-:W-:Y:S01]  /*00e0*/  MOV R4, UR6 ;  /* 0x0000000600047c02 */ /* 0x020fe20008000f00 */
[----:B------:R-:W-:Y:S02]  /*00f0*/  IMAD.U32 R5, RZ, RZ, UR7 ;  /* 0x00000007ff057e24 */ /* 0x000fe4000f8e00ff */
[----:B------:R-:W-:Y:S01]  /*0100*/  IMAD.MOV.U32 R7, RZ, RZ, R18 ;  /* 0x000000ffff077224 */ /* 0x000fe200078e0012 */
[----:B-1----:R1:W-:Y:S04]  /*0110*/  STL [R1+0x8], R0 ;  /* 0x0000080001007387 */ /* 0x0023e80000100800 */
[----:B0-----:R1:W-:Y:S02]  /*0120*/  STL.64 [R1], R2 ;  /* 0x0000000201007387 */ /* 0x0013e40000100a00 */
[----:B------:R-:W-:-:S07]  /*0130*/  LEPC R20, `(.L_x_16) ;  /* 0x000000001014794e */ /* 0x000fce0000000000 */
[----:B-1--4-:R-:W-:Y:S05]  /*0140*/  CALL.ABS.NOINC R8 ;  /* 0x0000000008007343 */ /* 0x012fea0003c00000 */
.L_x_16:
[----:B------:R-:W0:Y:S01]  /*0150*/  LDC.64 R8, c[0x0][0x388] ;  /* 0x0000e200ff087b82 */ /* 0x000e220000000a00 */
[----:B------:R-:W1:Y:S07]  /*0160*/  LDCU.64 UR4, c[0x4][0x10] ;  /* 0x01000200ff0477ac */ /* 0x000e6e0008000a00 */
[----:B------:R-:W2:Y:S01]  /*0170*/  LDC.64 R4, c[0x0][0x390] ;  /* 0x0000e400ff047b82 */ /* 0x000ea20000000a00 */
[----:B0-----:R-:W-:-:S06]  /*0180*/  IMAD.WIDE.U32 R8, R2, 0x4, R8 ;  /* 0x0000000402087825 */ /* 0x001fcc00078e0008 */
[----:B------:R-:W3:Y:S01]  /*0190*/  LDG.E R8, desc[UR36][R8.64] ;  /* 0x0000002408087981 */ /* 0x000ee2000c1e1900 */
[----:B--2---:R-:W-:-:S06]  /*01a0*/  IMAD.WIDE.U32 R2, R2, 0x4, R4 ;  /* 0x0000000402027825 */ /* 0x004fcc00078e0004 */
[----:B------:R-:W2:Y:S01]  /*01b0*/  LDG.E R2, desc[UR36][R2.64] ;  /* 0x0000002402027981 */ /* 0x000ea2000c1e1900 */
[----:B------:R0:W4:Y:S01]  /*01c0*/  LDC.64 R10, c[0x4][R16] ;  /* 0x01000000100a7b82 */ /* 0x0001220000000a00 */
[----:B-1----:R-:W-:Y:S01]  /*01d0*/  MOV R4, UR4 ;  /* 0x0000000400047c02 */ /* 0x002fe20008000f00 */
[----:B------:R-:W-:Y:S01]  /*01e0*/  IMAD.U32 R5, RZ, RZ, UR5 ;  /* 0x00000005ff057e24 */ /* 0x000fe2000f8e00ff */
[----:B------:R-:W-:Y:S01]  /*01f0*/  MOV R6, R17 ;  /* 0x0000001100067202 */ /* 0x000fe20000000f00 */
[----:B------:R-:W-:Y:S01]  /*0200*/  IMAD.MOV.U32 R7, RZ, RZ, R18 ;  /* 0x000000ffff077224 */ /* 0x000fe200078e0012 */
[----:B---3--:R-:W-:Y:S08]  /*0210*/  F2F.F64.F32 R12, R8 ;  /* 0x00000008000c7310 */ /* 0x008ff00000201800 */
[----:B--2---:R-:W1:Y:S02]  /*0220*/  F2F.F64.F32 R14, R2 ;  /* 0x00000002000e7310 */ /* 0x004e640000201800 */
[----:B-1--4-:R0:W-:Y:S02]  /*0230*/  STL.128 [R1], R12 ;  /* 0x0000000c01007387 */ /* 0x0121e40000100c00 */
[----:B------:R-:W-:-:S07]  /*0240*/  LEPC R20, `(.L_x_17) ;  /* 0x000000001014794e */ /* 0x000fce0000000000 */
[----:B0-----:R-:W-:Y:S05]  /*0250*/  CALL.ABS.NOINC R10 ;  /* 0x000000000a007343 */ /* 0x001fea0003c00000 */
.L_x_17:
[----:B------:R-:W-:Y:S05]  /*0260*/  EXIT ;  /* 0x000000000000794d */ /* 0x000fea0003800000 */
.L_x_18:
        /* <DEDUP_REMOVED lines=9> */
.L_x_21:


//--------------------- .nv.global.init           --------------------------
	.section	.nv.global.init,"aw",@progbits
.nv.global.init:
	.type		$str$2,@object
	.size		$str$2,($str$3 - $str$2)
$str$2:
        /*0000*/ 	.byte	0x54, 0x65, 0x73, 0x74, 0x69, 0x6e, 0x67, 0x20, 0x66, 0x72, 0x6f, 0x6d, 0x20, 0x65, 0x6c, 0x6d
        /*0010*/ 	.byte	0x61, 0x74, 0x64, 0x69, 0x76, 0x5f, 0x67, 0x65, 0x6e, 0x65, 0x72, 0x69, 0x63, 0x20, 0x5b, 0x25
        /*0020*/ 	.byte	0x64, 0x2c, 0x25, 0x64, 0x2c, 0x25, 0x64, 0x5d, 0x0a, 0x00
	.type		$str$3,@object
	.size		$str$3,($str - $str$3)
$str$3:
        /*002a*/ 	.byte	0x2d, 0x2d, 0x54, 0x65, 0x73, 0x74, 0x69, 0x6e, 0x67, 0x20, 0x66, 0x72, 0x6f, 0x6d, 0x20, 0x65
        /*003a*/ 	.byte	0x6c, 0x6d, 0x61, 0x74, 0x64, 0x69, 0x76, 0x5f, 0x67, 0x65, 0x6e, 0x65, 0x72, 0x69, 0x63, 0x20
        /*004a*/ 	.byte	0x25, 0x66, 0x20, 0x2f, 0x20, 0x25, 0x66, 0x20, 0x0a, 0x00
	.type		$str,@object
	.size		$str,($str$1 - $str)
$str:
        /*0054*/ 	.byte	0x54, 0x65, 0x73, 0x74, 0x69, 0x6e, 0x67, 0x20, 0x66, 0x72, 0x6f, 0x6d, 0x20, 0x43, 0x55, 0x44
        /*0064*/ 	.byte	0x41, 0x20, 0x65, 0x6c, 0x77, 0x69, 0x73, 0x65, 0x5f, 0x6d, 0x61, 0x74, 0x6d, 0x75, 0x6c, 0x74
        /*0074*/ 	.byte	0x20, 0x5b, 0x25, 0x64, 0x2c, 0x25, 0x64, 0x2c, 0x25, 0x64, 0x5d, 0x0a, 0x00
	.type		$str$1,@object
	.size		$str$1,(.L_1 - $str$1)
$str$1:
        /*0081*/ 	.byte	0x2d, 0x2d, 0x54, 0x65, 0x73, 0x74, 0x69, 0x6e, 0x67, 0x20, 0x66, 0x72, 0x6f, 0x6d, 0x20, 0x43
        /*0091*/ 	.byte	0x55, 0x44, 0x41, 0x20, 0x20, 0x65, 0x6c, 0x77, 0x69, 0x73, 0x65, 0x5f, 0x6d, 0x61, 0x74, 0x6d
        /*00a1*/ 	.byte	0x75, 0x6c, 0x74, 0x20, 0x20, 0x25, 0x66, 0x20, 0x2a, 0x20, 0x25, 0x66, 0x0a, 0x00
.L_1:


//--------------------- .nv.shared.reserved.0     --------------------------
	.section	.nv.shared.reserved.0,"aw",@nobits
	.weak		__nv_reservedSMEM_offset_0_alias
	.size		__nv_reservedSMEM_offset_0_alias, 0, 64
	.other		__nv_reservedSMEM_offset_0_alias,@"STO_CUDA_RESERVED_SHARED STV_DEFAULT"
__nv_reservedSMEM_offset_0_alias:
	.zero		0
	.zero		64


//--------------------- .nv.constant0._Z16elmatdiv_genericPfS_S_ --------------------------
	.section	.nv.constant0._Z16elmatdiv_genericPfS_S_,"a",@progbits
	.sectionflags	@""
	.align	4
.nv.constant0._Z16elmatdiv_genericPfS_S_:
	.zero		920


//--------------------- .nv.constant0._Z14elwise_matmultiPfS_S_ --------------------------
	.section	.nv.constant0._Z14elwise_matmultiPfS_S_,"a",@progbits
	.sectionflags	@""
	.align	4
.nv.constant0._Z14elwise_matmultiPfS_S_:
	.zero		928


//--------------------- SYMBOLS --------------------------

	.type		.nv.reservedSmem.offset0,@object
	.size		.nv.reservedSmem.offset0,0x4
	.type		vprintf,@function
